//
// Generated by NVIDIA NVVM Compiler
//
// Compiler Build ID: CL-36424714
// Cuda compilation tools, release 13.0, V13.0.88
// Based on NVVM 20.0.0
//

.version 9.0
.target sm_100
.address_size 64

	// .globl	_Z16shr_const_kernelPj

.visible .entry _Z16shr_const_kernelPj(
	.param .u64 .ptr .align 1 _Z16shr_const_kernelPj_param_0
)
{
	.reg .b32 	%r<3>;
	.reg .b64 	%rd<3>;

	ld.param.u64 	%rd1, [_Z16shr_const_kernelPj_param_0];
	cvta.to.global.u64 	%rd2, %rd1;
	ld.global.u32 	%r1, [%rd2];
	shr.u32 	%r2, %r1, 3;
	st.global.u32 	[%rd2], %r2;
	ret;

}
	// .globl	_Z14shr_var_kernelPji
.visible .entry _Z14shr_var_kernelPji(
	.param .u64 .ptr .align 1 _Z14shr_var_kernelPji_param_0,
	.param .u32 _Z14shr_var_kernelPji_param_1
)
{
	.reg .b32 	%r<4>;
	.reg .b64 	%rd<3>;

	ld.param.u64 	%rd1, [_Z14shr_var_kernelPji_param_0];
	ld.param.u32 	%r1, [_Z14shr_var_kernelPji_param_1];
	cvta.to.global.u64 	%rd2, %rd1;
	ld.global.u32 	%r2, [%rd2];
	shr.u32 	%r3, %r2, %r1;
	st.global.u32 	[%rd2], %r3;
	ret;

}
	// .globl	_Z16shl_const_kernelPj
.visible .entry _Z16shl_const_kernelPj(
	.param .u64 .ptr .align 1 _Z16shl_const_kernelPj_param_0
)
{
	.reg .b32 	%r<3>;
	.reg .b64 	%rd<3>;

	ld.param.u64 	%rd1, [_Z16shl_const_kernelPj_param_0];
	cvta.to.global.u64 	%rd2, %rd1;
	ld.global.u32 	%r1, [%rd2];
	shl.b32 	%r2, %r1, 3;
	st.global.u32 	[%rd2], %r2;
	ret;

}
	// .globl	_Z14shl_var_kernelPji
.visible .entry _Z14shl_var_kernelPji(
	.param .u64 .ptr .align 1 _Z14shl_var_kernelPji_param_0,
	.param .u32 _Z14shl_var_kernelPji_param_1
)
{
	.reg .b32 	%r<4>;
	.reg .b64 	%rd<3>;

	ld.param.u64 	%rd1, [_Z14shl_var_kernelPji_param_0];
	ld.param.u32 	%r1, [_Z14shl_var_kernelPji_param_1];
	cvta.to.global.u64 	%rd2, %rd1;
	ld.global.u32 	%r2, [%rd2];
	shl.b32 	%r3, %r2, %r1;
	st.global.u32 	[%rd2], %r3;
	ret;

}


// ===== COMPILED SASS (sm_100) =====

	.target	sm_100

	.elftype	@"ET_EXEC"


//--------------------- .note.nv.tkinfo           --------------------------
	.section	.note.nv.tkinfo,"",@"SHT_NOTE"
	.sectionflags	@"SHF_NOTE_NV_TKINFO"
	.tkinfo
        /*0018*/ 	.word	0x00000002
        /*0030*/ 	.string	""
        /*0030*/ 	.string	"ptxas"
        /*0030*/ 	.string	"Cuda compilation tools, release 13.0, V13.0.88"
        /*0030*/ 	.string	"Build cuda_13.0.r13.0/compiler.36424714_0"
        /*0030*/ 	.string	"-arch sm_100 -m 64 "



//--------------------- .note.nv.cuinfo           --------------------------
	.section	.note.nv.cuinfo,"",@"SHT_NOTE"
	.sectionflags	@"SHF_NOTE_NV_CUINFO"
        /*0018*/ 	.short	0x0002
        /*001a*/ 	.short	0x0064
        /*001c*/ 	.short	0x0082
	.zero		2


//--------------------- .nv.info                  --------------------------
	.section	.nv.info,"",@"SHT_CUDA_INFO"
	.align	4


	//----- nvinfo : EIATTR_REGCOUNT
	.align		4
        /*0000*/ 	.byte	0x04, 0x2f
        /*0002*/ 	.short	(.L_1 - .L_0)
	.align		4
.L_0:
        /*0004*/ 	.word	index@(_Z16shr_const_kernelPj)
        /*0008*/ 	.word	0x00000008


	//----- nvinfo : EIATTR_FRAME_SIZE
	.align		4
.L_1:
        /*000c*/ 	.byte	0x04, 0x11
        /*000e*/ 	.short	(.L_3 - .L_2)
	.align		4
.L_2:
        /*0010*/ 	.word	index@(_Z16shr_const_kernelPj)
        /*0014*/ 	.word	0x00000000


	//----- nvinfo : EIATTR_REGCOUNT
	.align		4
.L_3:
        /*0018*/ 	.byte	0x04, 0x2f
        /*001a*/ 	.short	(.L_5 - .L_4)
	.align		4
.L_4:
        /*001c*/ 	.word	index@(_Z14shr_var_kernelPji)
        /*0020*/ 	.word	0x00000008


	//----- nvinfo : EIATTR_FRAME_SIZE
	.align		4
.L_5:
        /*0024*/ 	.byte	0x04, 0x11
        /*0026*/ 	.short	(.L_7 - .L_6)
	.align		4
.L_6:
        /*0028*/ 	.word	index@(_Z14shr_var_kernelPji)
        /*002c*/ 	.word	0x00000000


	//----- nvinfo : EIATTR_REGCOUNT
	.align		4
.L_7:
        /*0030*/ 	.byte	0x04, 0x2f
        /*0032*/ 	.short	(.L_9 - .L_8)
	.align		4
.L_8:
        /*0034*/ 	.word	index@(_Z16shl_const_kernelPj)
        /*0038*/ 	.word	0x00000008


	//----- nvinfo : EIATTR_FRAME_SIZE
	.align		4
.L_9:
        /*003c*/ 	.byte	0x04, 0x11
        /*003e*/ 	.short	(.L_11 - .L_10)
	.align		4
.L_10:
        /*0040*/ 	.word	index@(_Z16shl_const_kernelPj)
        /*0044*/ 	.word	0x00000000


	//----- nvinfo : EIATTR_REGCOUNT
	.align		4
.L_11:
        /*0048*/ 	.byte	0x04, 0x2f
        /*004a*/ 	.short	(.L_13 - .L_12)
	.align		4
.L_12:
        /*004c*/ 	.word	index@(_Z14shl_var_kernelPji)
        /*0050*/ 	.word	0x00000008


	//----- nvinfo : EIATTR_FRAME_SIZE
	.align		4
.L_13:
        /*0054*/ 	.byte	0x04, 0x11
        /*0056*/ 	.short	(.L_15 - .L_14)
	.align		4
.L_14:
        /*0058*/ 	.word	index@(_Z14shl_var_kernelPji)
        /*005c*/ 	.word	0x00000000


	//----- nvinfo : EIATTR_MIN_STACK_SIZE
	.align		4
.L_15:
        /*0060*/ 	.byte	0x04, 0x12
        /*0062*/ 	.short	(.L_17 - .L_16)
	.align		4
.L_16:
        /*0064*/ 	.word	index@(_Z14shl_var_kernelPji)
        /*0068*/ 	.word	0x00000000


	//----- nvinfo : EIATTR_MIN_STACK_SIZE
	.align		4
.L_17:
        /*006c*/ 	.byte	0x04, 0x12
        /*006e*/ 	.short	(.L_19 - .L_18)
	.align		4
.L_18:
        /*0070*/ 	.word	index@(_Z16shl_const_kernelPj)
        /*0074*/ 	.word	0x00000000


	//----- nvinfo : EIATTR_MIN_STACK_SIZE
	.align		4
.L_19:
        /*0078*/ 	.byte	0x04, 0x12
        /*007a*/ 	.short	(.L_21 - .L_20)
	.align		4
.L_20:
        /*007c*/ 	.word	index@(_Z14shr_var_kernelPji)
        /*0080*/ 	.word	0x00000000


	//----- nvinfo : EIATTR_MIN_STACK_SIZE
	.align		4
.L_21:
        /*0084*/ 	.byte	0x04, 0x12
        /*0086*/ 	.short	(.L_23 - .L_22)
	.align		4
.L_22:
        /*0088*/ 	.word	index@(_Z16shr_const_kernelPj)
        /*008c*/ 	.word	0x00000000
.L_23:


//--------------------- .nv.compat                --------------------------
	.section	.nv.compat,"",@"SHT_CUDA_COMPAT_INFO"
	.align	4
        /*0000*/ 	.byte	0x02, 0x09, 0x00, 0x00, 0x02, 0x02, 0x01, 0x00, 0x02, 0x05, 0x05, 0x00, 0x03, 0x07, 0x01, 0x01
        /*0010*/ 	.byte	0x02, 0x03, 0x00, 0x00, 0x02, 0x06, 0x01, 0x00, 0x04, 0x0b, 0x08, 0x00, 0x09, 0x00, 0x00, 0x00
        /*0020*/ 	.byte	0x00, 0x00, 0x00, 0x00


//--------------------- .nv.info._Z14shl_var_kernelPji --------------------------
	.section	.nv.info._Z14shl_var_kernelPji,"",@"SHT_CUDA_INFO"
	.sectionflags	@""
	.align	4


	//----- nvinfo : EIATTR_CUDA_API_VERSION
	.align		4
        /*0000*/ 	.byte	0x04, 0x37
        /*0002*/ 	.short	(.L_25 - .L_24)
.L_24:
        /*0004*/ 	.word	0x00000082


	//----- nvinfo : EIATTR_KPARAM_INFO
	.align		4
.L_25:
        /*0008*/ 	.byte	0x04, 0x17
        /*000a*/ 	.short	(.L_27 - .L_26)
.L_26:
        /*000c*/ 	.word	0x00000000
        /*0010*/ 	.short	0x0001
        /*0012*/ 	.short	0x0008
        /*0014*/ 	.byte	0x00, 0xf0, 0x11, 0x00


	//----- nvinfo : EIATTR_KPARAM_INFO
	.align		4
.L_27:
        /*0018*/ 	.byte	0x04, 0x17
        /*001a*/ 	.short	(.L_29 - .L_28)
.L_28:
        /*001c*/ 	.word	0x00000000
        /*0020*/ 	.short	0x0000
        /*0022*/ 	.short	0x0000
        /*0024*/ 	.byte	0x00, 0xf5, 0x21, 0x00


	//----- nvinfo : EIATTR_SPARSE_MMA_MASK
	.align		4
.L_29:
        /*0028*/ 	.byte	0x03, 0x50
        /*002a*/ 	.short	0x0000


	//----- nvinfo : EIATTR_MAXREG_COUNT
	.align		4
        /*002c*/ 	.byte	0x03, 0x1b
        /*002e*/ 	.short	0x00ff


	//----- nvinfo : EIATTR_MERCURY_ISA_VERSION
	.align		4
        /*0030*/ 	.byte	0x03, 0x5f
        /*0032*/ 	.short	0x0101


	//----- nvinfo : EIATTR_VRC_CTA_INIT_COUNT
	.align		4
        /*0034*/ 	.byte	0x02, 0x4a
	.zero		1
	.zero		1


	//----- nvinfo : EIATTR_EXIT_INSTR_OFFSETS
	.align		4
        /*0038*/ 	.byte	0x04, 0x1c
        /*003a*/ 	.short	(.L_31 - .L_30)


	//   ....[0]....
.L_30:
        /*003c*/ 	.word	0x00000070


	//----- nvinfo : EIATTR_CBANK_PARAM_SIZE
	.align		4
.L_31:
        /*0040*/ 	.byte	0x03, 0x19
        /*0042*/ 	.short	0x000c


	//----- nvinfo : EIATTR_PARAM_CBANK
	.align		4
        /*0044*/ 	.byte	0x04, 0x0a
        /*0046*/ 	.short	(.L_33 - .L_32)
	.align		4
.L_32:
        /*0048*/ 	.word	index@(.nv.constant0._Z14shl_var_kernelPji)
        /*004c*/ 	.short	0x0380
        /*004e*/ 	.short	0x000c


	//----- nvinfo : EIATTR_SW_WAR
	.align		4
.L_33:
        /*0050*/ 	.byte	0x04, 0x36
        /*0052*/ 	.short	(.L_35 - .L_34)
.L_34:
        /*0054*/ 	.word	0x00000008
.L_35:


//--------------------- .nv.info._Z16shl_const_kernelPj --------------------------
	.section	.nv.info._Z16shl_const_kernelPj,"",@"SHT_CUDA_INFO"
	.sectionflags	@""
	.align	4


	//----- nvinfo : EIATTR_CUDA_API_VERSION
	.align		4
        /*0000*/ 	.byte	0x04, 0x37
        /*0002*/ 	.short	(.L_37 - .L_36)
.L_36:
        /*0004*/ 	.word	0x00000082


	//----- nvinfo : EIATTR_KPARAM_INFO
	.align		4
.L_37:
        /*0008*/ 	.byte	0x04, 0x17
        /*000a*/ 	.short	(.L_39 - .L_38)
.L_38:
        /*000c*/ 	.word	0x00000000
        /*0010*/ 	.short	0x0000
        /*0012*/ 	.short	0x0000
        /*0014*/ 	.byte	0x00, 0xf5, 0x21, 0x00


	//----- nvinfo : EIATTR_SPARSE_MMA_MASK
	.align		4
.L_39:
        /*0018*/ 	.byte	0x03, 0x50
        /*001a*/ 	.short	0x0000


	//----- nvinfo : EIATTR_MAXREG_COUNT
	.align		4
        /*001c*/ 	.byte	0x03, 0x1b
        /*001e*/ 	.short	0x00ff


	//----- nvinfo : EIATTR_MERCURY_ISA_VERSION
	.align		4
        /*0020*/ 	.byte	0x03, 0x5f
        /*0022*/ 	.short	0x0101


	//----- nvinfo : EIATTR_VRC_CTA_INIT_COUNT
	.align		4
        /*0024*/ 	.byte	0x02, 0x4a
	.zero		1
	.zero		1


	//----- nvinfo : EIATTR_EXIT_INSTR_OFFSETS
	.align		4
        /*0028*/ 	.byte	0x04, 0x1c
        /*002a*/ 	.short	(.L_41 - .L_40)


	//   ....[0]....
.L_40:
        /*002c*/ 	.word	0x00000060


	//----- nvinfo : EIATTR_CBANK_PARAM_SIZE
	.align		4
.L_41:
        /*0030*/ 	.byte	0x03, 0x19
        /*0032*/ 	.short	0x0008


	//----- nvinfo : EIATTR_PARAM_CBANK
	.align		4
        /*0034*/ 	.byte	0x04, 0x0a
        /*0036*/ 	.short	(.L_43 - .L_42)
	.align		4
.L_42:
        /*0038*/ 	.word	index@(.nv.constant0._Z16shl_const_kernelPj)
        /*003c*/ 	.short	0x0380
        /*003e*/ 	.short	0x0008


	//----- nvinfo : EIATTR_SW_WAR
	.align		4
.L_43:
        /*0040*/ 	.byte	0x04, 0x36
        /*0042*/ 	.short	(.L_45 - .L_44)
.L_44:
        /*0044*/ 	.word	0x00000008
.L_45:


//--------------------- .nv.info._Z14shr_var_kernelPji --------------------------
	.section	.nv.info._Z14shr_var_kernelPji,"",@"SHT_CUDA_INFO"
	.sectionflags	@""
	.align	4


	//----- nvinfo : EIATTR_CUDA_API_VERSION
	.align		4
        /*0000*/ 	.byte	0x04, 0x37
        /*0002*/ 	.short	(.L_47 - .L_46)
.L_46:
        /*0004*/ 	.word	0x00000082


	//----- nvinfo : EIATTR_KPARAM_INFO
	.align		4
.L_47:
        /*0008*/ 	.byte	0x04, 0x17
        /*000a*/ 	.short	(.L_49 - .L_48)
.L_48:
        /*000c*/ 	.word	0x00000000
        /*0010*/ 	.short	0x0001
        /*0012*/ 	.short	0x0008
        /*0014*/ 	.byte	0x00, 0xf0, 0x11, 0x00


	//----- nvinfo : EIATTR_KPARAM_INFO
	.align		4
.L_49:
        /*0018*/ 	.byte	0x04, 0x17
        /*001a*/ 	.short	(.L_51 - .L_50)
.L_50:
        /*001c*/ 	.word	0x00000000
        /*0020*/ 	.short	0x0000
        /*0022*/ 	.short	0x0000
        /*0024*/ 	.byte	0x00, 0xf5, 0x21, 0x00


	//----- nvinfo : EIATTR_SPARSE_MMA_MASK
	.align		4
.L_51:
        /*0028*/ 	.byte	0x03, 0x50
        /*002a*/ 	.short	0x0000


	//----- nvinfo : EIATTR_MAXREG_COUNT
	.align		4
        /*002c*/ 	.byte	0x03, 0x1b
        /*002e*/ 	.short	0x00ff


	//----- nvinfo : EIATTR_MERCURY_ISA_VERSION
	.align		4
        /*0030*/ 	.byte	0x03, 0x5f
        /*0032*/ 	.short	0x0101


	//----- nvinfo : EIATTR_VRC_CTA_INIT_COUNT
	.align		4
        /*0034*/ 	.byte	0x02, 0x4a
	.zero		1
	.zero		1


	//----- nvinfo : EIATTR_EXIT_INSTR_OFFSETS
	.align		4
        /*0038*/ 	.byte	0x04, 0x1c
        /*003a*/ 	.short	(.L_53 - .L_52)


	//   ....[0]....
.L_52:
        /*003c*/ 	.word	0x00000070


	//----- nvinfo : EIATTR_CBANK_PARAM_SIZE
	.align		4
.L_53:
        /*0040*/ 	.byte	0x03, 0x19
        /*0042*/ 	.short	0x000c


	//----- nvinfo : EIATTR_PARAM_CBANK
	.align		4
        /*0044*/ 	.byte	0x04, 0x0a
        /*0046*/ 	.short	(.L_55 - .L_54)
	.align		4
.L_54:
        /*0048*/ 	.word	index@(.nv.constant0._Z14shr_var_kernelPji)
        /*004c*/ 	.short	0x0380
        /*004e*/ 	.short	0x000c


	//----- nvinfo : EIATTR_SW_WAR
	.align		4
.L_55:
        /*0050*/ 	.byte	0x04, 0x36
        /*0052*/ 	.short	(.L_57 - .L_56)
.L_56:
        /*0054*/ 	.word	0x00000008
.L_57:


//--------------------- .nv.info._Z16shr_const_kernelPj --------------------------
	.section	.nv.info._Z16shr_const_kernelPj,"",@"SHT_CUDA_INFO"
	.sectionflags	@""
	.align	4


	//----- nvinfo : EIATTR_CUDA_API_VERSION
	.align		4
        /*0000*/ 	.byte	0x04, 0x37
        /*0002*/ 	.short	(.L_59 - .L_58)
.L_58:
        /*0004*/ 	.word	0x00000082


	//----- nvinfo : EIATTR_KPARAM_INFO
	.align		4
.L_59:
        /*0008*/ 	.byte	0x04, 0x17
        /*000a*/ 	.short	(.L_61 - .L_60)
.L_60:
        /*000c*/ 	.word	0x00000000
        /*0010*/ 	.short	0x0000
        /*0012*/ 	.short	0x0000
        /*0014*/ 	.byte	0x00, 0xf5, 0x21, 0x00


	//----- nvinfo : EIATTR_SPARSE_MMA_MASK
	.align		4
.L_61:
        /*0018*/ 	.byte	0x03, 0x50
        /*001a*/ 	.short	0x0000


	//----- nvinfo : EIATTR_MAXREG_COUNT
	.align		4
        /*001c*/ 	.byte	0x03, 0x1b
        /*001e*/ 	.short	0x00ff


	//----- nvinfo : EIATTR_MERCURY_ISA_VERSION
	.align		4
        /*0020*/ 	.byte	0x03, 0x5f
        /*0022*/ 	.short	0x0101


	//----- nvinfo : EIATTR_VRC_CTA_INIT_COUNT
	.align		4
        /*0024*/ 	.byte	0x02, 0x4a
	.zero		1
	.zero		1


	//----- nvinfo : EIATTR_EXIT_INSTR_OFFSETS
	.align		4
        /*0028*/ 	.byte	0x04, 0x1c
        /*002a*/ 	.short	(.L_63 - .L_62)


	//   ....[0]....
.L_62:
        /*002c*/ 	.word	0x00000060


	//----- nvinfo : EIATTR_CBANK_PARAM_SIZE
	.align		4
.L_63:
        /*0030*/ 	.byte	0x03, 0x19
        /*0032*/ 	.short	0x0008


	//----- nvinfo : EIATTR_PARAM_CBANK
	.align		4
        /*0034*/ 	.byte	0x04, 0x0a
        /*0036*/ 	.short	(.L_65 - .L_64)
	.align		4
.L_64:
        /*0038*/ 	.word	index@(.nv.constant0._Z16shr_const_kernelPj)
        /*003c*/ 	.short	0x0380
        /*003e*/ 	.short	0x0008


	//----- nvinfo : EIATTR_SW_WAR
	.align		4
.L_65:
        /*0040*/ 	.byte	0x04, 0x36
        /*0042*/ 	.short	(.L_67 - .L_66)
.L_66:
        /*0044*/ 	.word	0x00000008
.L_67:


//--------------------- .nv.callgraph             --------------------------
	.section	.nv.callgraph,"",@"SHT_CUDA_CALLGRAPH"
	.align	4
	.sectionentsize	8
	.align		4
        /*0000*/ 	.word	0x00000000
	.align		4
        /*0004*/ 	.word	0xffffffff
	.align		4
        /*0008*/ 	.word	0x00000000
	.align		4
        /*000c*/ 	.word	0xfffffffe
	.align		4
        /*0010*/ 	.word	0x00000000
	.align		4
        /*0014*/ 	.word	0xfffffffd
	.align		4
        /*0018*/ 	.word	0x00000000
	.align		4
        /*001c*/ 	.word	0xfffffffc


//--------------------- .text._Z14shl_var_kernelPji --------------------------
	.section	.text._Z14shl_var_kernelPji,"ax",@progbits
	.align	128
        .global         _Z14shl_var_kernelPji
        .type           _Z14shl_var_kernelPji,@function
        .size           _Z14shl_var_kernelPji,(.L_x_4 - _Z14shl_var_kernelPji)
        .other          _Z14shl_var_kernelPji,@"STO_CUDA_ENTRY STV_DEFAULT"
_Z14shl_var_kernelPji:
.text._Z14shl_var_kernelPji:
[----:B------:R-:W-:Y:S08]  /*0000*/  LDC R1, c[0x0][0x37c] ;  /* 0x0000df00ff017b82 */ /* 0x000ff00000000800 */
[----:B------:R-:W0:Y:S01]  /*0010*/  LDC.64 R2, c[0x0][0x380] ;  /* 0x0000e000ff027b82 */ /* 0x000e220000000a00 */
[----:B------:R-:W0:Y:S07]  /*0020*/  LDCU.64 UR4, c[0x0][0x358] ;  /* 0x00006b00ff0477ac */ /* 0x000e2e0008000a00 */
[----:B------:R-:W1:Y:S01]  /*0030*/  LDC R5, c[0x0][0x388] ;  /* 0x0000e200ff057b82 */ /* 0x000e620000000800 */
[----:B0-----:R-:W1:Y:S02]  /*0040*/  LDG.E R0, desc[UR4][R2.64] ;  /* 0x0000000402007981 */ /* 0x001e64000c1e1900 */
[----:B-1----:R-:W-:-:S05]  /*0050*/  SHF.L.U32 R5, R0, R5, RZ ;  /* 0x0000000500057219 */ /* 0x002fca00000006ff */
[----:B------:R-:W-:Y:S01]  /*0060*/  STG.E desc[UR4][R2.64], R5 ;  /* 0x0000000502007986 */ /* 0x000fe2000c101904 */
[----:B------:R-:W-:Y:S05]  /*0070*/  EXIT ;  /* 0x000000000000794d */ /* 0x000fea0003800000 */
.L_x_0:
[----:B------:R-:W-:-:S00]  /*0080*/  BRA `(.L_x_0) ;  /* 0xfffffffc00fc7947 */ /* 0x000fc0000383ffff */
[----:B------:R-:W-:-:S00]  /*0090*/  NOP ;  /* 0x0000000000007918 */ /* 0x000fc00000000000 */
        /* <DEDUP_REMOVED lines=14> */
.L_x_4:


//--------------------- .text._Z16shl_const_kernelPj --------------------------
	.section	.text._Z16shl_const_kernelPj,"ax",@progbits
	.align	128
        .global         _Z16shl_const_kernelPj
        .type           _Z16shl_const_kernelPj,@function
        .size           _Z16shl_const_kernelPj,(.L_x_5 - _Z16shl_const_kernelPj)
        .other          _Z16shl_const_kernelPj,@"STO_CUDA_ENTRY STV_DEFAULT"
_Z16shl_const_kernelPj:
.text._Z16shl_const_kernelPj:
[----:B------:R-:W-:Y:S08]  /*0000*/  LDC R1, c[0x0][0x37c] ;  /* 0x0000df00ff017b82 */ /* 0x000ff00000000800 */
[----:B------:R-:W0:Y:S01]  /*0010*/  LDC.64 R2, c[0x0][0x380] ;  /* 0x0000e000ff027b82 */ /* 0x000e220000000a00 */
[----:B------:R-:W0:Y:S02]  /*0020*/  LDCU.64 UR4, c[0x0][0x358] ;  /* 0x00006b00ff0477ac */ /* 0x000e240008000a00 */
[----:B0-----:R-:W2:Y:S02]  /*0030*/  LDG.E R0, desc[UR4][R2.64] ;  /* 0x0000000402007981 */ /* 0x001ea4000c1e1900 */
[----:B--2---:R-:W-:-:S05]  /*0040*/  SHF.L.U32 R5, R0, 0x3, RZ ;  /* 0x0000000300057819 */ /* 0x004fca00000006ff */
[----:B------:R-:W-:Y:S01]  /*0050*/  STG.E desc[UR4][R2.64], R5 ;  /* 0x0000000502007986 */ /* 0x000fe2000c101904 */
[----:B------:R-:W-:Y:S05]  /*0060*/  EXIT ;  /* 0x000000000000794d */ /* 0x000fea0003800000 */
.L_x_1:
        /* <DEDUP_REMOVED lines=9> */
.L_x_5:


//--------------------- .text._Z14shr_var_kernelPji --------------------------
	.section	.text._Z14shr_var_kernelPji,"ax",@progbits
	.align	128
        .global         _Z14shr_var_kernelPji
        .type           _Z14shr_var_kernelPji,@function
        .size           _Z14shr_var_kernelPji,(.L_x_6 - _Z14shr_var_kernelPji)
        .other          _Z14shr_var_kernelPji,@"STO_CUDA_ENTRY STV_DEFAULT"
_Z14shr_var_kernelPji:
.text._Z14shr_var_kernelPji:
[----:B------:R-:W-:Y:S08]  /*0000*/  LDC R1, c[0x0][0x37c] ;  /* 0x0000df00ff017b82 */ /* 0x000ff00000000800 */
[----:B------:R-:W0:Y:S01]  /*0010*/  LDC.64 R2, c[0x0][0x380] ;  /* 0x0000e000ff027b82 */ /* 0x000e220000000a00 */
[----:B------:R-:W0:Y:S07]  /*0020*/  LDCU.64 UR4, c[0x0][0x358] ;  /* 0x00006b00ff0477ac */ /* 0x000e2e0008000a00 */
[----:B------:R-:W1:Y:S01]  /*0030*/  LDC R5, c[0x0][0x388] ;  /* 0x0000e200ff057b82 */ /* 0x000e620000000800 */
[----:B0-----:R-:W1:Y:S02]  /*0040*/  LDG.E R0, desc[UR4][R2.64] ;  /* 0x0000000402007981 */ /* 0x001e64000c1e1900 */
[----:B-1----:R-:W-:-:S05]  /*0050*/  SHF.R.U32.HI R5, RZ, R5, R0 ;  /* 0x00000005ff057219 */ /* 0x002fca0000011600 */
[----:B------:R-:W-:Y:S01]  /*0060*/  STG.E desc[UR4][R2.64], R5 ;  /* 0x0000000502007986 */ /* 0x000fe2000c101904 */
[----:B------:R-:W-:Y:S05]  /*0070*/  EXIT ;  /* 0x000000000000794d */ /* 0x000fea0003800000 */
.L_x_2:
        /* <DEDUP_REMOVED lines=16> */
.L_x_6:


//--------------------- .text._Z16shr_const_kernelPj --------------------------
	.section	.text._Z16shr_const_kernelPj,"ax",@progbits
	.align	128
        .global         _Z16shr_const_kernelPj
        .type           _Z16shr_const_kernelPj,@function
        .size           _Z16shr_const_kernelPj,(.L_x_7 - _Z16shr_const_kernelPj)
        .other          _Z16shr_const_kernelPj,@"STO_CUDA_ENTRY STV_DEFAULT"
_Z16shr_const_kernelPj:
.text._Z16shr_const_kernelPj:
[----:B------:R-:W-:Y:S08]  /*0000*/  LDC R1, c[0x0][0x37c] ;  /* 0x0000df00ff017b82 */ /* 0x000ff00000000800 */
[----:B------:R-:W0:Y:S01]  /*0010*/  LDC.64 R2, c[0x0][0x380] ;  /* 0x0000e000ff027b82 */ /* 0x000e220000000a00 */
[----:B------:R-:W0:Y:S02]  /*0020*/  LDCU.64 UR4, c[0x0][0x358] ;  /* 0x00006b00ff0477ac */ /* 0x000e240008000a00 */
[----:B0-----:R-:W2:Y:S02]  /*0030*/  LDG.E R0, desc[UR4][R2.64] ;  /* 0x0000000402007981 */ /* 0x001ea4000c1e1900 */
[----:B--2---:R-:W-:-:S05]  /*0040*/  SHF.R.U32.HI R5, RZ, 0x3, R0 ;  /* 0x00000003ff057819 */ /* 0x004fca0000011600 */
[----:B------:R-:W-:Y:S01]  /*0050*/  STG.E desc[UR4][R2.64], R5 ;  /* 0x0000000502007986 */ /* 0x000fe2000c101904 */
[----:B------:R-:W-:Y:S05]  /*0060*/  EXIT ;  /* 0x000000000000794d */ /* 0x000fea0003800000 */
.L_x_3:
        /* <DEDUP_REMOVED lines=9> */
.L_x_7:


//--------------------- .nv.shared.reserved.0     --------------------------
	.section	.nv.shared.reserved.0,"aw",@nobits
	.weak		__nv_reservedSMEM_offset_0_alias
	.size		__nv_reservedSMEM_offset_0_alias, 0, 64
	.other		__nv_reservedSMEM_offset_0_alias,@"STO_CUDA_RESERVED_SHARED STV_DEFAULT"
__nv_reservedSMEM_offset_0_alias:
	.zero		0
	.zero		64


//--------------------- .nv.constant0._Z14shl_var_kernelPji --------------------------
	.section	.nv.constant0._Z14shl_var_kernelPji,"a",@progbits
	.sectionflags	@""
	.align	4
.nv.constant0._Z14shl_var_kernelPji:
	.zero		908


//--------------------- .nv.constant0._Z16shl_const_kernelPj --------------------------
	.section	.nv.constant0._Z16shl_const_kernelPj,"a",@progbits
	.sectionflags	@""
	.align	4
.nv.constant0._Z16shl_const_kernelPj:
	.zero		904


//--------------------- .nv.constant0._Z14shr_var_kernelPji --------------------------
	.section	.nv.constant0._Z14shr_var_kernelPji,"a",@progbits
	.sectionflags	@""
	.align	4
.nv.constant0._Z14shr_var_kernelPji:
	.zero		908


//--------------------- .nv.constant0._Z16shr_const_kernelPj --------------------------
	.section	.nv.constant0._Z16shr_const_kernelPj,"a",@progbits
	.sectionflags	@""
	.align	4
.nv.constant0._Z16shr_const_kernelPj:
	.zero		904


//--------------------- SYMBOLS --------------------------

	.type		.nv.reservedSmem.offset0,@object
	.size		.nv.reservedSmem.offset0,0x4
